	.headerflags	@"EF_CUDA_TEXMODE_UNIFIED EF_CUDA_64BIT_ADDRESS EF_CUDA_ACCELERATORS EF_CUDA_SM90 EF_CUDA_VIRTUAL_SM(EF_CUDA_SM90)"
	.elftype	@"ET_EXEC"


//--------------------- .nv.info                  --------------------------
	.section	.nv.info,"",@"SHT_CUDA_INFO"
	.align	4


	//----- nvinfo : EIATTR_REGCOUNT
	.align		4
        /*0000*/ 	.byte	0x04, 0x2f
        /*0002*/ 	.short	(.L_1 - .L_0)
	.align		4
.L_0:
        /*0004*/ 	.word	index@(triton_poi_fused_reflection_pad1d_49)
        /*0008*/ 	.word	0x0000000c


	//----- nvinfo : EIATTR_MIN_STACK_SIZE
	.align		4
.L_1:
        /*000c*/ 	.byte	0x04, 0x12
        /*000e*/ 	.short	(.L_3 - .L_2)
	.align		4
.L_2:
        /*0010*/ 	.word	index@(triton_poi_fused_reflection_pad1d_49)
        /*0014*/ 	.word	0x00000000


	//----- nvinfo : EIATTR_FRAME_SIZE
	.align		4
.L_3:
        /*0018*/ 	.byte	0x04, 0x11
        /*001a*/ 	.short	(.L_5 - .L_4)
	.align		4
.L_4:
        /*001c*/ 	.word	index@(triton_poi_fused_reflection_pad1d_49)
        /*0020*/ 	.word	0x00000000


	//----- nvinfo : EIATTR_MIN_STACK_SIZE
	.align		4
.L_5:
        /*0024*/ 	.byte	0x04, 0x12
        /*0026*/ 	.short	(.L_7 - .L_6)
	.align		4
.L_6:
        /*0028*/ 	.word	index@(triton_poi_fused_reflection_pad1d_49)
        /*002c*/ 	.word	0x00000000
.L_7:


//--------------------- .nv.info.triton_poi_fused_reflection_pad1d_49 --------------------------
	.section	.nv.info.triton_poi_fused_reflection_pad1d_49,"",@"SHT_CUDA_INFO"
	.sectionflags	@""
	.align	4


	//----- nvinfo : EIATTR_CUDA_API_VERSION
	.align		4
        /*0000*/ 	.byte	0x04, 0x37
        /*0002*/ 	.short	(.L_9 - .L_8)
.L_8:
        /*0004*/ 	.word	0x0000007c


	//----- nvinfo : EIATTR_KPARAM_INFO
	.align		4
.L_9:
        /*0008*/ 	.byte	0x04, 0x17
        /*000a*/ 	.short	(.L_11 - .L_10)
.L_10:
        /*000c*/ 	.word	0x00000000
        /*0010*/ 	.short	0x0002
        /*0012*/ 	.short	0x0010
        /*0014*/ 	.byte	0x00, 0xf0, 0x11, 0x00


	//----- nvinfo : EIATTR_KPARAM_INFO
	.align		4
.L_11:
        /*0018*/ 	.byte	0x04, 0x17
        /*001a*/ 	.short	(.L_13 - .L_12)
.L_12:
        /*001c*/ 	.word	0x00000000
        /*0020*/ 	.short	0x0001
        /*0022*/ 	.short	0x0008
        /*0024*/ 	.byte	0x00, 0xf4, 0x21, 0x00


	//----- nvinfo : EIATTR_KPARAM_INFO
	.align		4
.L_13:
        /*0028*/ 	.byte	0x04, 0x17
        /*002a*/ 	.short	(.L_15 - .L_14)
.L_14:
        /*002c*/ 	.word	0x00000000
        /*0030*/ 	.short	0x0000
        /*0032*/ 	.short	0x0000
        /*0034*/ 	.byte	0x00, 0xf4, 0x21, 0x00


	//----- nvinfo : EIATTR_SPARSE_MMA_MASK
	.align		4
.L_15:
        /*0038*/ 	.byte	0x03, 0x50
        /*003a*/ 	.short	0x0000


	//----- nvinfo : EIATTR_MAXREG_COUNT
	.align		4
        /*003c*/ 	.byte	0x03, 0x1b
        /*003e*/ 	.short	0x00ff


	//----- nvinfo : EIATTR_EXIT_INSTR_OFFSETS
	.align		4
        /*0040*/ 	.byte	0x04, 0x1c
        /*0042*/ 	.short	(.L_17 - .L_16)


	//   ....[0]....
.L_16:
        /*0044*/ 	.word	0x00000170


	//   ....[1]....
        /*0048*/ 	.word	0x00000190


	//----- nvinfo : EIATTR_REQNTID
	.align		4
.L_17:
        /*004c*/ 	.byte	0x04, 0x10
        /*004e*/ 	.short	(.L_19 - .L_18)
.L_18:
        /*0050*/ 	.word	0x00000080
        /*0054*/ 	.word	0x00000001
        /*0058*/ 	.word	0x00000001


	//----- nvinfo : EIATTR_CRS_STACK_SIZE
	.align		4
.L_19:
        /*005c*/ 	.byte	0x04, 0x1e
        /*005e*/ 	.short	(.L_21 - .L_20)
.L_20:
        /*0060*/ 	.word	0x00000000


	//----- nvinfo : EIATTR_CBANK_PARAM_SIZE
	.align		4
.L_21:
        /*0064*/ 	.byte	0x03, 0x19
        /*0066*/ 	.short	0x0014


	//----- nvinfo : EIATTR_PARAM_CBANK
	.align		4
        /*0068*/ 	.byte	0x04, 0x0a
        /*006a*/ 	.short	(.L_23 - .L_22)
	.align		4
.L_22:
        /*006c*/ 	.word	index@(.nv.constant0.triton_poi_fused_reflection_pad1d_49)
        /*0070*/ 	.short	0x0210
        /*0072*/ 	.short	0x0014


	//----- nvinfo : EIATTR_SW_WAR
	.align		4
.L_23:
        /*0074*/ 	.byte	0x04, 0x36
        /*0076*/ 	.short	(.L_25 - .L_24)
.L_24:
        /*0078*/ 	.word	0x00000008
.L_25:


//--------------------- .nv.callgraph             --------------------------
	.section	.nv.callgraph,"",@"SHT_CUDA_CALLGRAPH"
	.align	4
	.sectionentsize	8
	.align		4
        /*0000*/ 	.word	0x00000000
	.align		4
        /*0004*/ 	.word	0xffffffff
	.align		4
        /*0008*/ 	.word	0x00000000
	.align		4
        /*000c*/ 	.word	0xfffffffe
	.align		4
        /*0010*/ 	.word	0x00000000
	.align		4
        /*0014*/ 	.word	0xfffffffd
	.align		4
        /*0018*/ 	.word	0x00000000
	.align		4
        /*001c*/ 	.word	0xfffffffc


//--------------------- .text.triton_poi_fused_reflection_pad1d_49 --------------------------
	.section	.text.triton_poi_fused_reflection_pad1d_49,"ax",@progbits
	.align	128
        .global         triton_poi_fused_reflection_pad1d_49
        .type           triton_poi_fused_reflection_pad1d_49,@function
        .size           triton_poi_fused_reflection_pad1d_49,(.L_x_3 - triton_poi_fused_reflection_pad1d_49)
        .other          triton_poi_fused_reflection_pad1d_49,@"STO_CUDA_ENTRY STV_DEFAULT"
triton_poi_fused_reflection_pad1d_49:
.text.triton_poi_fused_reflection_pad1d_49:
[----:B------:R-:W0:Y:S02]  /*0000*/  LDC R1, c[0x0][0x28] ;  /* 0x00000a00ff017b82 */ /* 0x000e240000000800 */
[----:B------:R-:W1:Y:S01]  /*0010*/  S2R R0, SR_TID.X ;  /* 0x0000000000007919 */ /* 0x000e620000002100 */
[----:B------:R-:W2:Y:S01]  /*0020*/  LDC.64 R4, c[0x0][0x218] ;  /* 0x00008600ff047b82 */ /* 0x000ea20000000a00 */
[----:B------:R-:W-:Y:S01]  /*0030*/  ULDC.64 UR4, c[0x0][0x208] ;  /* 0x0000820000047ab9 */ /* 0x000fe20000000a00 */
[----:B------:R-:W-:Y:S01]  /*0040*/  BSSY B0, `(.L_x_0) ;  /* 0x0000012000007945 */ /* 0x000fe20003800000 */
[----:B------:R-:W3:Y:S01]  /*0050*/  S2R R7, SR_CTAID.X ;  /* 0x0000000000077919 */ /* 0x000ee20000002500 */
[----:B-1----:R-:W-:-:S05]  /*0060*/  LOP3.LUT R0, R0, 0x7f, RZ, 0xc0, !PT ;  /* 0x0000007f00007812 */ /* 0x002fca00078ec0ff */
[----:B---3--:R-:W-:-:S04]  /*0070*/  IMAD R7, R7, 0x80, R0 ;  /* 0x0000008007077824 */ /* 0x008fc800078e0200 */
[C---:B------:R-:W-:Y:S01]  /*0080*/  IMAD.HI R0, R7.reuse, 0x76b981db, RZ ;  /* 0x76b981db07007827 */ /* 0x040fe200078e02ff */
[----:B------:R-:W-:-:S03]  /*0090*/  ISETP.GE.AND P0, PT, R7, 0x114, PT ;  /* 0x000001140700780c */ /* 0x000fc60003f06270 */
[----:B--2---:R-:W-:Y:S01]  /*00a0*/  IMAD.WIDE R4, R7, 0x4, R4 ;  /* 0x0000000407047825 */ /* 0x004fe200078e0204 */
[----:B------:R-:W-:-:S04]  /*00b0*/  SHF.R.U32.HI R3, RZ, 0x1f, R0 ;  /* 0x0000001fff037819 */ /* 0x000fc80000011600 */
[----:B------:R-:W-:Y:S02]  /*00c0*/  LEA.HI.SX32 R0, R0, R3, 0x1b ;  /* 0x0000000300007211 */ /* 0x000fe400078fdaff */
[----:B------:R-:W1:Y:S03]  /*00d0*/  LDC.64 R2, c[0x0][0x210] ;  /* 0x00008400ff027b82 */ /* 0x000e660000000a00 */
[----:B------:R-:W-:Y:S01]  /*00e0*/  IMAD R6, R0, -0x45, R7 ;  /* 0xffffffbb00067824 */ /* 0x000fe200078e0207 */
[----:B------:R-:W-:-:S03]  /*00f0*/  HFMA2.MMA R7, -RZ, RZ, 0, 0 ;  /* 0x00000000ff077435 */ /* 0x000fc600000001ff */
[----:B------:R-:W-:-:S05]  /*0100*/  VIADD R6, R6, 0xffffffc1 ;  /* 0xffffffc106067836 */ /* 0x000fca0000000000 */
[----:B------:R-:W-:-:S04]  /*0110*/  IABS R9, R6 ;  /* 0x0000000600097213 */ /* 0x000fc80000000000 */
[----:B------:R-:W-:-:S05]  /*0120*/  LEA R9, R0, -R9, 0x6 ;  /* 0x8000000900097211 */ /* 0x000fca00078e30ff */
[----:B-1----:R-:W-:Y:S01]  /*0130*/  IMAD.WIDE R2, R9, 0x4, R2 ;  /* 0x0000000409027825 */ /* 0x002fe200078e0202 */
[----:B------:R-:W-:Y:S06]  /*0140*/  @P0 BRA `(.L_x_1) ;  /* 0x0000000000040947 */ /* 0x000fec0003800000 */
[----:B------:R1:W5:Y:S02]  /*0150*/  LDG.E R7, desc[UR4][R2.64+0xfc] ;  /* 0x0000fc0402077981 */ /* 0x000364000c1e1900 */
.L_x_1:
[----:B------:R-:W-:Y:S05]  /*0160*/  BSYNC B0 ;  /* 0x0000000000007941 */ /* 0x000fea0003800000 */
.L_x_0:
[----:B------:R-:W-:Y:S05]  /*0170*/  @P0 EXIT ;  /* 0x000000000000094d */ /* 0x000fea0003800000 */
[----:B-----5:R-:W-:Y:S01]  /*0180*/  STG.E desc[UR4][R4.64], R7 ;  /* 0x0000000704007986 */ /* 0x020fe2000c101904 */
[----:B------:R-:W-:Y:S05]  /*0190*/  EXIT ;  /* 0x000000000000794d */ /* 0x000fea0003800000 */
.L_x_2:
[----:B------:R-:W-:-:S00]  /*01a0*/  BRA `(.L_x_2) ;  /* 0xfffffffc00fc7947 */ /* 0x000fc0000383ffff */
[----:B------:R-:W-:-:S00]  /*01b0*/  NOP ;  /* 0x0000000000007918 */ /* 0x000fc00000000000 */
        /* <DEDUP_REMOVED lines=12> */
.L_x_3:


//--------------------- .nv.constant0.triton_poi_fused_reflection_pad1d_49 --------------------------
	.section	.nv.constant0.triton_poi_fused_reflection_pad1d_49,"a",@progbits
	.sectionflags	@""
	.align	4
.nv.constant0.triton_poi_fused_reflection_pad1d_49:
	.zero		548
